//
// Generated by NVIDIA NVVM Compiler
//
// Compiler Build ID: CL-36424714
// Cuda compilation tools, release 13.0, V13.0.88
// Based on NVVM 20.0.0
//

.version 9.0
.target sm_100
.address_size 64

	// .globl	_Z11oddEvenSortPii

.visible .entry _Z11oddEvenSortPii(
	.param .u64 .ptr .align 1 _Z11oddEvenSortPii_param_0,
	.param .u32 _Z11oddEvenSortPii_param_1
)
{
	.reg .pred 	%p<26>;
	.reg .b32 	%r<39>;
	.reg .b64 	%rd<9>;

	ld.param.u64 	%rd4, [_Z11oddEvenSortPii_param_0];
	ld.param.u32 	%r24, [_Z11oddEvenSortPii_param_1];
	setp.lt.s32 	%p3, %r24, 1;
	@%p3 bra 	$L__BB0_26;
	mov.u32 	%r26, %ntid.x;
	mov.u32 	%r27, %ctaid.x;
	mov.u32 	%r28, %tid.x;
	mad.lo.s32 	%r29, %r27, %r26, %r28;
	cvta.to.global.u64 	%rd5, %rd4;
	and.b32  	%r31, %r29, -2147483647;
	setp.eq.s32 	%p4, %r31, 1;
	add.s32 	%r32, %r29, 1;
	setp.lt.s32 	%p5, %r32, %r24;
	and.pred  	%p1, %p4, %p5;
	mul.wide.u32 	%rd6, %r29, 4;
	add.s64 	%rd1, %rd5, %rd6;
	mul.wide.u32 	%rd7, %r32, 4;
	add.s64 	%rd2, %rd5, %rd7;
	and.b32  	%r33, %r29, 1;
	setp.eq.b32 	%p6, %r33, 1;
	not.pred 	%p7, %p6;
	and.pred  	%p2, %p7, %p5;
	mul.wide.s32 	%rd8, %r29, 4;
	add.s64 	%rd3, %rd5, %rd8;
	and.b32  	%r1, %r24, 3;
	setp.lt.u32 	%p8, %r24, 4;
	mov.b32 	%r38, 0;
	@%p8 bra 	$L__BB0_16;
	and.b32  	%r38, %r24, 2147483644;
	neg.s32 	%r35, %r38;
	not.pred 	%p9, %p2;
$L__BB0_3:
	@%p9 bra 	$L__BB0_6;
	ld.global.u32 	%r5, [%rd3];
	ld.global.u32 	%r6, [%rd3+4];
	setp.le.s32 	%p10, %r5, %r6;
	@%p10 bra 	$L__BB0_6;
	st.global.u32 	[%rd3], %r6;
	st.global.u32 	[%rd3+4], %r5;
$L__BB0_6:
	bar.sync 	0;
	not.pred 	%p11, %p1;
	@%p11 bra 	$L__BB0_9;
	ld.global.u32 	%r7, [%rd1];
	ld.global.u32 	%r8, [%rd2];
	setp.le.s32 	%p12, %r7, %r8;
	@%p12 bra 	$L__BB0_9;
	st.global.u32 	[%rd1], %r8;
	st.global.u32 	[%rd2], %r7;
$L__BB0_9:
	bar.sync 	0;
	@%p9 bra 	$L__BB0_12;
	ld.global.u32 	%r9, [%rd3];
	ld.global.u32 	%r10, [%rd3+4];
	setp.le.s32 	%p14, %r9, %r10;
	@%p14 bra 	$L__BB0_12;
	st.global.u32 	[%rd3], %r10;
	st.global.u32 	[%rd3+4], %r9;
$L__BB0_12:
	bar.sync 	0;
	@%p11 bra 	$L__BB0_15;
	ld.global.u32 	%r11, [%rd1];
	ld.global.u32 	%r12, [%rd2];
	setp.le.s32 	%p16, %r11, %r12;
	@%p16 bra 	$L__BB0_15;
	st.global.u32 	[%rd1], %r12;
	st.global.u32 	[%rd2], %r11;
$L__BB0_15:
	bar.sync 	0;
	add.s32 	%r35, %r35, 4;
	setp.ne.s32 	%p17, %r35, 0;
	@%p17 bra 	$L__BB0_3;
$L__BB0_16:
	setp.eq.s32 	%p18, %r1, 0;
	@%p18 bra 	$L__BB0_26;
	neg.s32 	%r37, %r1;
	not.pred 	%p23, %p2;
	not.pred 	%p21, %p1;
$L__BB0_18:
	.pragma "nounroll";
	and.b32  	%r34, %r38, 1;
	setp.eq.b32 	%p19, %r34, 1;
	not.pred 	%p20, %p19;
	@%p20 bra 	$L__BB0_22;
	@%p21 bra 	$L__BB0_25;
	ld.global.u32 	%r18, [%rd1];
	ld.global.u32 	%r19, [%rd2];
	setp.le.s32 	%p22, %r18, %r19;
	@%p22 bra 	$L__BB0_25;
	st.global.u32 	[%rd1], %r19;
	st.global.u32 	[%rd2], %r18;
	bra.uni 	$L__BB0_25;
$L__BB0_22:
	@%p23 bra 	$L__BB0_25;
	ld.global.u32 	%r20, [%rd3];
	ld.global.u32 	%r21, [%rd3+4];
	setp.le.s32 	%p24, %r20, %r21;
	@%p24 bra 	$L__BB0_25;
	st.global.u32 	[%rd3], %r21;
	st.global.u32 	[%rd3+4], %r20;
$L__BB0_25:
	bar.sync 	0;
	add.s32 	%r38, %r38, 1;
	add.s32 	%r37, %r37, 1;
	setp.ne.s32 	%p25, %r37, 0;
	@%p25 bra 	$L__BB0_18;
$L__BB0_26:
	ret;

}


// ===== COMPILED SASS (sm_100) =====

	.target	sm_100

	.elftype	@"ET_EXEC"


//--------------------- .note.nv.tkinfo           --------------------------
	.section	.note.nv.tkinfo,"",@"SHT_NOTE"
	.sectionflags	@"SHF_NOTE_NV_TKINFO"
	.tkinfo
        /*0018*/ 	.word	0x00000002
        /*0030*/ 	.string	""
        /*0030*/ 	.string	"ptxas"
        /*0030*/ 	.string	"Cuda compilation tools, release 13.0, V13.0.88"
        /*0030*/ 	.string	"Build cuda_13.0.r13.0/compiler.36424714_0"
        /*0030*/ 	.string	"-arch sm_100 -m 64 "



//--------------------- .note.nv.cuinfo           --------------------------
	.section	.note.nv.cuinfo,"",@"SHT_NOTE"
	.sectionflags	@"SHF_NOTE_NV_CUINFO"
        /*0018*/ 	.short	0x0002
        /*001a*/ 	.short	0x0064
        /*001c*/ 	.short	0x0082
	.zero		2


//--------------------- .nv.info                  --------------------------
	.section	.nv.info,"",@"SHT_CUDA_INFO"
	.align	4


	//----- nvinfo : EIATTR_REGCOUNT
	.align		4
        /*0000*/ 	.byte	0x04, 0x2f
        /*0002*/ 	.short	(.L_1 - .L_0)
	.align		4
.L_0:
        /*0004*/ 	.word	index@(_Z11oddEvenSortPii)
        /*0008*/ 	.word	0x0000000e


	//----- nvinfo : EIATTR_FRAME_SIZE
	.align		4
.L_1:
        /*000c*/ 	.byte	0x04, 0x11
        /*000e*/ 	.short	(.L_3 - .L_2)
	.align		4
.L_2:
        /*0010*/ 	.word	index@(_Z11oddEvenSortPii)
        /*0014*/ 	.word	0x00000000


	//----- nvinfo : EIATTR_MIN_STACK_SIZE
	.align		4
.L_3:
        /*0018*/ 	.byte	0x04, 0x12
        /*001a*/ 	.short	(.L_5 - .L_4)
	.align		4
.L_4:
        /*001c*/ 	.word	index@(_Z11oddEvenSortPii)
        /*0020*/ 	.word	0x00000000
.L_5:


//--------------------- .nv.compat                --------------------------
	.section	.nv.compat,"",@"SHT_CUDA_COMPAT_INFO"
	.align	4
        /*0000*/ 	.byte	0x02, 0x09, 0x00, 0x00, 0x02, 0x02, 0x01, 0x00, 0x02, 0x05, 0x05, 0x00, 0x03, 0x07, 0x01, 0x01
        /*0010*/ 	.byte	0x02, 0x03, 0x00, 0x00, 0x02, 0x06, 0x01, 0x00, 0x04, 0x0b, 0x08, 0x00, 0x09, 0x00, 0x00, 0x00
        /*0020*/ 	.byte	0x00, 0x00, 0x00, 0x00


//--------------------- .nv.info._Z11oddEvenSortPii --------------------------
	.section	.nv.info._Z11oddEvenSortPii,"",@"SHT_CUDA_INFO"
	.sectionflags	@""
	.align	4


	//----- nvinfo : EIATTR_CUDA_API_VERSION
	.align		4
        /*0000*/ 	.byte	0x04, 0x37
        /*0002*/ 	.short	(.L_7 - .L_6)
.L_6:
        /*0004*/ 	.word	0x00000082


	//----- nvinfo : EIATTR_KPARAM_INFO
	.align		4
.L_7:
        /*0008*/ 	.byte	0x04, 0x17
        /*000a*/ 	.short	(.L_9 - .L_8)
.L_8:
        /*000c*/ 	.word	0x00000000
        /*0010*/ 	.short	0x0001
        /*0012*/ 	.short	0x0008
        /*0014*/ 	.byte	0x00, 0xf0, 0x11, 0x00


	//----- nvinfo : EIATTR_KPARAM_INFO
	.align		4
.L_9:
        /*0018*/ 	.byte	0x04, 0x17
        /*001a*/ 	.short	(.L_11 - .L_10)
.L_10:
        /*001c*/ 	.word	0x00000000
        /*0020*/ 	.short	0x0000
        /*0022*/ 	.short	0x0000
        /*0024*/ 	.byte	0x00, 0xf5, 0x21, 0x00


	//----- nvinfo : EIATTR_SPARSE_MMA_MASK
	.align		4
.L_11:
        /*0028*/ 	.byte	0x03, 0x50
        /*002a*/ 	.short	0x0000


	//----- nvinfo : EIATTR_MAXREG_COUNT
	.align		4
        /*002c*/ 	.byte	0x03, 0x1b
        /*002e*/ 	.short	0x00ff


	//----- nvinfo : EIATTR_NUM_BARRIERS
	.align		4
        /*0030*/ 	.byte	0x02, 0x4c
        /*0032*/ 	.byte	0x01
	.zero		1


	//----- nvinfo : EIATTR_MERCURY_ISA_VERSION
	.align		4
        /*0034*/ 	.byte	0x03, 0x5f
        /*0036*/ 	.short	0x0101


	//----- nvinfo : EIATTR_VRC_CTA_INIT_COUNT
	.align		4
        /*0038*/ 	.byte	0x02, 0x4a
	.zero		1
	.zero		1


	//----- nvinfo : EIATTR_EXIT_INSTR_OFFSETS
	.align		4
        /*003c*/ 	.byte	0x04, 0x1c
        /*003e*/ 	.short	(.L_13 - .L_12)


	//   ....[0]....
.L_12:
        /*0040*/ 	.word	0x00000030


	//   ....[1]....
        /*0044*/ 	.word	0x00000410


	//   ....[2]....
        /*0048*/ 	.word	0x000005b0


	//----- nvinfo : EIATTR_CRS_STACK_SIZE
	.align		4
.L_13:
        /*004c*/ 	.byte	0x04, 0x1e
        /*004e*/ 	.short	(.L_15 - .L_14)
.L_14:
        /*0050*/ 	.word	0x00000000


	//----- nvinfo : EIATTR_CBANK_PARAM_SIZE
	.align		4
.L_15:
        /*0054*/ 	.byte	0x03, 0x19
        /*0056*/ 	.short	0x000c


	//----- nvinfo : EIATTR_PARAM_CBANK
	.align		4
        /*0058*/ 	.byte	0x04, 0x0a
        /*005a*/ 	.short	(.L_17 - .L_16)
	.align		4
.L_16:
        /*005c*/ 	.word	index@(.nv.constant0._Z11oddEvenSortPii)
        /*0060*/ 	.short	0x0380
        /*0062*/ 	.short	0x000c


	//----- nvinfo : EIATTR_SW_WAR
	.align		4
.L_17:
        /*0064*/ 	.byte	0x04, 0x36
        /*0066*/ 	.short	(.L_19 - .L_18)
.L_18:
        /*0068*/ 	.word	0x00000008
.L_19:


//--------------------- .nv.callgraph             --------------------------
	.section	.nv.callgraph,"",@"SHT_CUDA_CALLGRAPH"
	.align	4
	.sectionentsize	8
	.align		4
        /*0000*/ 	.word	0x00000000
	.align		4
        /*0004*/ 	.word	0xffffffff
	.align		4
        /*0008*/ 	.word	0x00000000
	.align		4
        /*000c*/ 	.word	0xfffffffe
	.align		4
        /*0010*/ 	.word	0x00000000
	.align		4
        /*0014*/ 	.word	0xfffffffd
	.align		4
        /*0018*/ 	.word	0x00000000
	.align		4
        /*001c*/ 	.word	0xfffffffc


//--------------------- .text._Z11oddEvenSortPii  --------------------------
	.section	.text._Z11oddEvenSortPii,"ax",@progbits
	.align	128
        .global         _Z11oddEvenSortPii
        .type           _Z11oddEvenSortPii,@function
        .size           _Z11oddEvenSortPii,(.L_x_15 - _Z11oddEvenSortPii)
        .other          _Z11oddEvenSortPii,@"STO_CUDA_ENTRY STV_DEFAULT"
_Z11oddEvenSortPii:
.text._Z11oddEvenSortPii:
[----:B------:R-:W-:Y:S08]  /*0000*/  LDC R1, c[0x0][0x37c] ;  /* 0x0000df00ff017b82 */ /* 0x000ff00000000800 */
[----:B------:R-:W0:Y:S02]  /*0010*/  LDC R10, c[0x0][0x388] ;  /* 0x0000e200ff0a7b82 */ /* 0x000e240000000800 */
[----:B0-----:R-:W-:-:S13]  /*0020*/  ISETP.GE.AND P0, PT, R10, 0x1, PT ;  /* 0x000000010a00780c */ /* 0x001fda0003f06270 */
[----:B------:R-:W-:Y:S05]  /*0030*/  @!P0 EXIT ;  /* 0x000000000000894d */ /* 0x000fea0003800000 */
[----:B------:R-:W0:Y:S01]  /*0040*/  S2R R5, SR_CTAID.X ;  /* 0x0000000000057919 */ /* 0x000e220000002500 */
[----:B------:R-:W0:Y:S01]  /*0050*/  LDCU UR4, c[0x0][0x360] ;  /* 0x00006c00ff0477ac */ /* 0x000e220008000800 */
[----:B------:R-:W1:Y:S01]  /*0060*/  LDC.64 R6, c[0x0][0x380] ;  /* 0x0000e000ff067b82 */ /* 0x000e620000000a00 */
[----:B------:R-:W-:Y:S01]  /*0070*/  ISETP.GE.U32.AND P2, PT, R10, 0x4, PT ;  /* 0x000000040a00780c */ /* 0x000fe20003f46070 */
[----:B------:R-:W0:Y:S01]  /*0080*/  S2R R0, SR_TID.X ;  /* 0x0000000000007919 */ /* 0x000e220000002100 */
[----:B------:R-:W-:Y:S02]  /*0090*/  IMAD.MOV.U32 R8, RZ, RZ, RZ ;  /* 0x000000ffff087224 */ /* 0x000fe400078e00ff */
[----:B0-----:R-:W-:Y:S01]  /*00a0*/  IMAD R5, R5, UR4, R0 ;  /* 0x0000000405057c24 */ /* 0x001fe2000f8e0200 */
[----:B------:R-:W0:Y:S03]  /*00b0*/  LDCU.64 UR4, c[0x0][0x358] ;  /* 0x00006b00ff0477ac */ /* 0x000e260008000a00 */
[C---:B------:R-:W-:Y:S01]  /*00c0*/  VIADD R9, R5.reuse, 0x1 ;  /* 0x0000000105097836 */ /* 0x040fe20000000000 */
[----:B------:R-:W-:-:S02]  /*00d0*/  LOP3.LUT R0, R5, 0x80000001, RZ, 0xc0, !PT ;  /* 0x8000000105007812 */ /* 0x000fc400078ec0ff */
[----:B------:R-:W-:Y:S02]  /*00e0*/  LOP3.LUT R2, R5, 0x1, RZ, 0xc0, !PT ;  /* 0x0000000105027812 */ /* 0x000fe400078ec0ff */
[----:B------:R-:W-:-:S04]  /*00f0*/  ISETP.GE.AND P0, PT, R9, R10, PT ;  /* 0x0000000a0900720c */ /* 0x000fc80003f06270 */
[----:B------:R-:W-:Y:S02]  /*0100*/  ISETP.EQ.AND P1, PT, R0, 0x1, !P0 ;  /* 0x000000010000780c */ /* 0x000fe40004722270 */
[----:B------:R-:W-:Y:S01]  /*0110*/  ISETP.NE.U32.AND P0, PT, R2, 0x1, !P0 ;  /* 0x000000010200780c */ /* 0x000fe20004705070 */
[----:B-1----:R-:W-:Y:S01]  /*0120*/  IMAD.WIDE.U32 R2, R5, 0x4, R6 ;  /* 0x0000000405027825 */ /* 0x002fe200078e0006 */
[----:B------:R-:W-:-:S03]  /*0130*/  LOP3.LUT R0, R10, 0x3, RZ, 0xc0, !PT ;  /* 0x000000030a007812 */ /* 0x000fc600078ec0ff */
[----:B------:R-:W-:-:S04]  /*0140*/  IMAD.WIDE R4, R5, 0x4, R6 ;  /* 0x0000000405047825 */ /* 0x000fc800078e0206 */
[----:B------:R-:W-:Y:S01]  /*0150*/  IMAD.WIDE.U32 R6, R9, 0x4, R6 ;  /* 0x0000000409067825 */ /* 0x000fe200078e0006 */
[----:B0-----:R-:W-:Y:S06]  /*0160*/  @!P2 BRA `(.L_x_0) ;  /* 0x0000000000a4a947 */ /* 0x001fec0003800000 */
[----:B------:R-:W-:-:S05]  /*0170*/  LOP3.LUT R8, R10, 0x7ffffffc, RZ, 0xc0, !PT ;  /* 0x7ffffffc0a087812 */ /* 0x000fca00078ec0ff */
[----:B------:R-:W-:-:S07]  /*0180*/  IMAD.MOV R11, RZ, RZ, -R8 ;  /* 0x000000ffff0b7224 */ /* 0x000fce00078e0a08 */
.L_x_9:
[----:B------:R-:W-:Y:S04]  /*0190*/  BSSY.RECONVERGENT B0, `(.L_x_1) ;  /* 0x0000007000007945 */ /* 0x000fe80003800200 */
[----:B0123--:R-:W-:Y:S05]  /*01a0*/  @!P0 BRA `(.L_x_2) ;  /* 0x0000000000148947 */ /* 0x00ffea0003800000 */
[----:B------:R-:W2:Y:S04]  /*01b0*/  LDG.E R9, desc[UR4][R4.64] ;  /* 0x0000000404097981 */ /* 0x000ea8000c1e1900 */
[----:B------:R-:W2:Y:S02]  /*01c0*/  LDG.E R10, desc[UR4][R4.64+0x4] ;  /* 0x00000404040a7981 */ /* 0x000ea4000c1e1900 */
[----:B--2---:R-:W-:-:S13]  /*01d0*/  ISETP.GT.AND P2, PT, R9, R10, PT ;  /* 0x0000000a0900720c */ /* 0x004fda0003f44270 */
[----:B------:R0:W-:Y:S04]  /*01e0*/  @P2 STG.E desc[UR4][R4.64], R10 ;  /* 0x0000000a04002986 */ /* 0x0001e8000c101904 */
[----:B------:R0:W-:Y:S02]  /*01f0*/  @P2 STG.E desc[UR4][R4.64+0x4], R9 ;  /* 0x0000040904002986 */ /* 0x0001e4000c101904 */
.L_x_2:
[----:B------:R-:W-:Y:S05]  /*0200*/  BSYNC.RECONVERGENT B0 ;  /* 0x0000000000007941 */ /* 0x000fea0003800200 */
.L_x_1:
[----:B------:R-:W-:Y:S06]  /*0210*/  BAR.SYNC.DEFER_BLOCKING 0x0 ;  /* 0x0000000000007b1d */ /* 0x000fec0000010000 */
[----:B------:R-:W-:Y:S04]  /*0220*/  BSSY.RECONVERGENT B0, `(.L_x_3) ;  /* 0x0000007000007945 */ /* 0x000fe80003800200 */
[----:B------:R-:W-:Y:S05]  /*0230*/  @!P1 BRA `(.L_x_4) ;  /* 0x0000000000149947 */ /* 0x000fea0003800000 */
[----:B0-----:R-:W2:Y:S04]  /*0240*/  LDG.E R9, desc[UR4][R2.64] ;  /* 0x0000000402097981 */ /* 0x001ea8000c1e1900 */
[----:B------:R-:W2:Y:S02]  /*0250*/  LDG.E R10, desc[UR4][R6.64] ;  /* 0x00000004060a7981 */ /* 0x000ea4000c1e1900 */
[----:B--2---:R-:W-:-:S13]  /*0260*/  ISETP.GT.AND P2, PT, R9, R10, PT ;  /* 0x0000000a0900720c */ /* 0x004fda0003f44270 */
[----:B------:R1:W-:Y:S04]  /*0270*/  @P2 STG.E desc[UR4][R2.64], R10 ;  /* 0x0000000a02002986 */ /* 0x0003e8000c101904 */
[----:B------:R1:W-:Y:S02]  /*0280*/  @P2 STG.E desc[UR4][R6.64], R9 ;  /* 0x0000000906002986 */ /* 0x0003e4000c101904 */
.L_x_4:
[----:B------:R-:W-:Y:S05]  /*0290*/  BSYNC.RECONVERGENT B0 ;  /* 0x0000000000007941 */ /* 0x000fea0003800200 */
.L_x_3:
[----:B------:R-:W-:Y:S06]  /*02a0*/  BAR.SYNC.DEFER_BLOCKING 0x0 ;  /* 0x0000000000007b1d */ /* 0x000fec0000010000 */
[----:B------:R-:W-:Y:S04]  /*02b0*/  BSSY.RECONVERGENT B0, `(.L_x_5) ;  /* 0x0000007000007945 */ /* 0x000fe80003800200 */
[----:B------:R-:W-:Y:S05]  /*02c0*/  @!P0 BRA `(.L_x_6) ;  /* 0x0000000000148947 */ /* 0x000fea0003800000 */
[----:B01----:R-:W2:Y:S04]  /*02d0*/  LDG.E R9, desc[UR4][R4.64] ;  /* 0x0000000404097981 */ /* 0x003ea8000c1e1900 */
[----:B------:R-:W2:Y:S02]  /*02e0*/  LDG.E R10, desc[UR4][R4.64+0x4] ;  /* 0x00000404040a7981 */ /* 0x000ea4000c1e1900 */
[----:B--2---:R-:W-:-:S13]  /*02f0*/  ISETP.GT.AND P2, PT, R9, R10, PT ;  /* 0x0000000a0900720c */ /* 0x004fda0003f44270 */
[----:B------:R2:W-:Y:S04]  /*0300*/  @P2 STG.E desc[UR4][R4.64], R10 ;  /* 0x0000000a04002986 */ /* 0x0005e8000c101904 */
[----:B------:R2:W-:Y:S02]  /*0310*/  @P2 STG.E desc[UR4][R4.64+0x4], R9 ;  /* 0x0000040904002986 */ /* 0x0005e4000c101904 */
.L_x_6:
[----:B------:R-:W-:Y:S05]  /*0320*/  BSYNC.RECONVERGENT B0 ;  /* 0x0000000000007941 */ /* 0x000fea0003800200 */
.L_x_5:
[----:B------:R-:W-:Y:S01]  /*0330*/  VIADD R11, R11, 0x4 ;  /* 0x000000040b0b7836 */ /* 0x000fe20000000000 */
[----:B------:R-:W-:Y:S04]  /*0340*/  BAR.SYNC.DEFER_BLOCKING 0x0 ;  /* 0x0000000000007b1d */ /* 0x000fe80000010000 */
[----:B------:R-:W-:Y:S02]  /*0350*/  ISETP.NE.AND P3, PT, R11, RZ, PT ;  /* 0x000000ff0b00720c */ /* 0x000fe40003f65270 */
[----:B------:R-:W-:Y:S04]  /*0360*/  BSSY.RECONVERGENT B0, `(.L_x_7) ;  /* 0x0000007000007945 */ /* 0x000fe80003800200 */
[----:B------:R-:W-:Y:S07]  /*0370*/  @!P1 BRA `(.L_x_8) ;  /* 0x0000000000149947 */ /* 0x000fee0003800000 */
[----:B012---:R-:W2:Y:S04]  /*0380*/  LDG.E R9, desc[UR4][R2.64] ;  /* 0x0000000402097981 */ /* 0x007ea8000c1e1900 */
[----:B------:R-:W2:Y:S02]  /*0390*/  LDG.E R10, desc[UR4][R6.64] ;  /* 0x00000004060a7981 */ /* 0x000ea4000c1e1900 */
[----:B--2---:R-:W-:-:S13]  /*03a0*/  ISETP.GT.AND P2, PT, R9, R10, PT ;  /* 0x0000000a0900720c */ /* 0x004fda0003f44270 */
[----:B------:R3:W-:Y:S04]  /*03b0*/  @P2 STG.E desc[UR4][R2.64], R10 ;  /* 0x0000000a02002986 */ /* 0x0007e8000c101904 */
[----:B------:R3:W-:Y:S02]  /*03c0*/  @P2 STG.E desc[UR4][R6.64], R9 ;  /* 0x0000000906002986 */ /* 0x0007e4000c101904 */
.L_x_8:
[----:B------:R-:W-:Y:S05]  /*03d0*/  BSYNC.RECONVERGENT B0 ;  /* 0x0000000000007941 */ /* 0x000fea0003800200 */
.L_x_7:
[----:B------:R-:W-:Y:S06]  /*03e0*/  BAR.SYNC.DEFER_BLOCKING 0x0 ;  /* 0x0000000000007b1d */ /* 0x000fec0000010000 */
[----:B------:R-:W-:Y:S05]  /*03f0*/  @P3 BRA `(.L_x_9) ;  /* 0xfffffffc00643947 */ /* 0x000fea000383ffff */
.L_x_0:
[----:B------:R-:W-:-:S13]  /*0400*/  ISETP.NE.AND P2, PT, R0, RZ, PT ;  /* 0x000000ff0000720c */ /* 0x000fda0003f45270 */
[----:B------:R-:W-:Y:S05]  /*0410*/  @!P2 EXIT ;  /* 0x000000000000a94d */ /* 0x000fea0003800000 */
[----:B------:R-:W-:-:S07]  /*0420*/  IMAD.MOV R0, RZ, RZ, -R0 ;  /* 0x000000ffff007224 */ /* 0x000fce00078e0a00 */
.L_x_13:
[----:B0123--:R-:W-:Y:S01]  /*0430*/  LOP3.LUT R9, R8, 0x1, RZ, 0xc0, !PT ;  /* 0x0000000108097812 */ /* 0x00ffe200078ec0ff */
[----:B------:R-:W-:Y:S01]  /*0440*/  VIADD R0, R0, 0x1 ;  /* 0x0000000100007836 */ /* 0x000fe20000000000 */
[----:B------:R-:W-:Y:S02]  /*0450*/  BSSY.RECONVERGENT B0, `(.L_x_10) ;  /* 0x0000012000007945 */ /* 0x000fe40003800200 */
[----:B------:R-:W-:Y:S02]  /*0460*/  ISETP.NE.U32.AND P3, PT, R9, 0x1, PT ;  /* 0x000000010900780c */ /* 0x000fe40003f65070 */
[----:B------:R-:W-:-:S11]  /*0470*/  ISETP.NE.AND P2, PT, R0, RZ, PT ;  /* 0x000000ff0000720c */ /* 0x000fd60003f45270 */
[----:B------:R-:W-:Y:S05]  /*0480*/  @P3 BRA `(.L_x_11) ;  /* 0x0000000000203947 */ /* 0x000fea0003800000 */
[----:B------:R-:W-:Y:S05]  /*0490*/  @!P1 BRA `(.L_x_12) ;  /* 0x0000000000349947 */ /* 0x000fea0003800000 */
[----:B------:R-:W2:Y:S04]  /*04a0*/  LDG.E R9, desc[UR4][R2.64] ;  /* 0x0000000402097981 */ /* 0x000ea8000c1e1900 */
[----:B------:R-:W2:Y:S02]  /*04b0*/  LDG.E R10, desc[UR4][R6.64] ;  /* 0x00000004060a7981 */ /* 0x000ea4000c1e1900 */
[----:B--2---:R-:W-:-:S13]  /*04c0*/  ISETP.GT.AND P3, PT, R9, R10, PT ;  /* 0x0000000a0900720c */ /* 0x004fda0003f64270 */
[----:B------:R-:W-:Y:S05]  /*04d0*/  @!P3 BRA `(.L_x_12) ;  /* 0x000000000024b947 */ /* 0x000fea0003800000 */
[----:B------:R0:W-:Y:S04]  /*04e0*/  STG.E desc[UR4][R2.64], R10 ;  /* 0x0000000a02007986 */ /* 0x0001e8000c101904 */
[----:B------:R0:W-:Y:S01]  /*04f0*/  STG.E desc[UR4][R6.64], R9 ;  /* 0x0000000906007986 */ /* 0x0001e2000c101904 */
[----:B------:R-:W-:Y:S05]  /*0500*/  BRA `(.L_x_12) ;  /* 0x0000000000187947 */ /* 0x000fea0003800000 */
.L_x_11:
[----:B------:R-:W-:Y:S05]  /*0510*/  @!P0 BRA `(.L_x_12) ;  /* 0x0000000000148947 */ /* 0x000fea0003800000 */
[----:B------:R-:W2:Y:S04]  /*0520*/  LDG.E R9, desc[UR4][R4.64] ;  /* 0x0000000404097981 */ /* 0x000ea8000c1e1900 */
[----:B------:R-:W2:Y:S02]  /*0530*/  LDG.E R10, desc[UR4][R4.64+0x4] ;  /* 0x00000404040a7981 */ /* 0x000ea4000c1e1900 */
[----:B--2---:R-:W-:-:S13]  /*0540*/  ISETP.GT.AND P3, PT, R9, R10, PT ;  /* 0x0000000a0900720c */ /* 0x004fda0003f64270 */
[----:B------:R1:W-:Y:S04]  /*0550*/  @P3 STG.E desc[UR4][R4.64], R10 ;  /* 0x0000000a04003986 */ /* 0x0003e8000c101904 */
[----:B------:R1:W-:Y:S02]  /*0560*/  @P3 STG.E desc[UR4][R4.64+0x4], R9 ;  /* 0x0000040904003986 */ /* 0x0003e4000c101904 */
.L_x_12:
[----:B------:R-:W-:Y:S05]  /*0570*/  BSYNC.RECONVERGENT B0 ;  /* 0x0000000000007941 */ /* 0x000fea0003800200 */
.L_x_10:
[----:B------:R-:W-:Y:S01]  /*0580*/  BAR.SYNC.DEFER_BLOCKING 0x0 ;  /* 0x0000000000007b1d */ /* 0x000fe20000010000 */
[----:B------:R-:W-:-:S05]  /*0590*/  VIADD R8, R8, 0x1 ;  /* 0x0000000108087836 */ /* 0x000fca0000000000 */
[----:B------:R-:W-:Y:S05]  /*05a0*/  @P2 BRA `(.L_x_13) ;  /* 0xfffffffc00a02947 */ /* 0x000fea000383ffff */
[----:B------:R-:W-:Y:S05]  /*05b0*/  EXIT ;  /* 0x000000000000794d */ /* 0x000fea0003800000 */
.L_x_14:
[----:B------:R-:W-:-:S00]  /*05c0*/  BRA `(.L_x_14) ;  /* 0xfffffffc00fc7947 */ /* 0x000fc0000383ffff */
[----:B------:R-:W-:-:S00]  /*05d0*/  NOP ;  /* 0x0000000000007918 */ /* 0x000fc00000000000 */
        /* <DEDUP_REMOVED lines=10> */
.L_x_15:


//--------------------- .nv.shared.reserved.0     --------------------------
	.section	.nv.shared.reserved.0,"aw",@nobits
	.weak		__nv_reservedSMEM_offset_0_alias
	.size		__nv_reservedSMEM_offset_0_alias, 0, 64
	.other		__nv_reservedSMEM_offset_0_alias,@"STO_CUDA_RESERVED_SHARED STV_DEFAULT"
__nv_reservedSMEM_offset_0_alias:
	.zero		0
	.zero		64


//--------------------- .nv.constant0._Z11oddEvenSortPii --------------------------
	.section	.nv.constant0._Z11oddEvenSortPii,"a",@progbits
	.sectionflags	@""
	.align	4
.nv.constant0._Z11oddEvenSortPii:
	.zero		908


//--------------------- SYMBOLS --------------------------

	.type		.nv.reservedSmem.offset0,@object
	.size		.nv.reservedSmem.offset0,0x4
